//
// Generated by NVIDIA NVVM Compiler
//
// Compiler Build ID: CL-36424714
// Cuda compilation tools, release 13.0, V13.0.88
// Based on NVVM 20.0.0
//

.version 9.0
.target sm_100
.address_size 64

	// .globl	update_parameters

.visible .entry update_parameters(
	.param .u32 update_parameters_param_0,
	.param .f64 update_parameters_param_1,
	.param .f64 update_parameters_param_2,
	.param .f64 update_parameters_param_3,
	.param .f64 update_parameters_param_4,
	.param .f64 update_parameters_param_5,
	.param .u64 .ptr .align 1 update_parameters_param_6,
	.param .u64 .ptr .align 1 update_parameters_param_7,
	.param .u64 .ptr .align 1 update_parameters_param_8
)
{
	.reg .pred 	%p<4>;
	.reg .b32 	%r<6>;
	.reg .b64 	%rd<12>;
	.reg .b64 	%fd<24>;

	ld.param.u32 	%r2, [update_parameters_param_0];
	ld.param.f64 	%fd1, [update_parameters_param_1];
	ld.param.f64 	%fd2, [update_parameters_param_2];
	ld.param.f64 	%fd3, [update_parameters_param_3];
	ld.param.f64 	%fd4, [update_parameters_param_4];
	ld.param.f64 	%fd5, [update_parameters_param_5];
	ld.param.u64 	%rd1, [update_parameters_param_6];
	ld.param.u64 	%rd2, [update_parameters_param_7];
	ld.param.u64 	%rd3, [update_parameters_param_8];
	mov.u32 	%r3, %ctaid.x;
	mov.u32 	%r4, %ntid.x;
	mov.u32 	%r5, %tid.x;
	mad.lo.s32 	%r1, %r3, %r4, %r5;
	setp.ge.s32 	%p1, %r1, %r2;
	@%p1 bra 	$L__BB0_2;
	cvta.to.global.u64 	%rd4, %rd2;
	cvta.to.global.u64 	%rd5, %rd3;
	cvta.to.global.u64 	%rd6, %rd1;
	mul.wide.s32 	%rd7, %r1, 8;
	add.s64 	%rd8, %rd4, %rd7;
	ld.global.f64 	%fd6, [%rd8];
	add.s64 	%rd9, %rd5, %rd7;
	ld.global.f64 	%fd7, [%rd9];
	mov.f64 	%fd8, 0d3FF0000000000000;
	sub.f64 	%fd9, %fd8, %fd2;
	mul.f64 	%fd10, %fd9, %fd6;
	mul.f64 	%fd11, %fd6, %fd10;
	fma.rn.f64 	%fd12, %fd2, %fd7, %fd11;
	st.global.f64 	[%rd9], %fd12;
	setp.gt.f64 	%p2, %fd6, %fd5;
	selp.f64 	%fd13, %fd5, %fd6, %p2;
	neg.f64 	%fd14, %fd5;
	setp.lt.f64 	%p3, %fd13, %fd14;
	selp.f64 	%fd15, %fd14, %fd13, %p3;
	add.s64 	%rd10, %rd6, %rd7;
	ld.global.f64 	%fd16, [%rd10];
	mul.f64 	%fd17, %fd1, %fd15;
	add.f64 	%fd18, %fd4, %fd12;
	sqrt.rn.f64 	%fd19, %fd18;
	div.rn.f64 	%fd20, %fd17, %fd19;
	sub.f64 	%fd21, %fd16, %fd20;
	mul.f64 	%fd22, %fd3, %fd16;
	sub.f64 	%fd23, %fd21, %fd22;
	st.global.f64 	[%rd10], %fd23;
	mov.b64 	%rd11, 0;
	st.global.u64 	[%rd8], %rd11;
$L__BB0_2:
	ret;

}
	// .globl	reset_zero
.visible .entry reset_zero(
	.param .u32 reset_zero_param_0,
	.param .u64 .ptr .align 1 reset_zero_param_1,
	.param .u64 .ptr .align 1 reset_zero_param_2,
	.param .u64 .ptr .align 1 reset_zero_param_3
)
{
	.reg .pred 	%p<2>;
	.reg .b32 	%r<6>;
	.reg .b64 	%rd<12>;

	ld.param.u32 	%r2, [reset_zero_param_0];
	ld.param.u64 	%rd1, [reset_zero_param_1];
	ld.param.u64 	%rd2, [reset_zero_param_2];
	ld.param.u64 	%rd3, [reset_zero_param_3];
	mov.u32 	%r3, %ctaid.x;
	mov.u32 	%r4, %ntid.x;
	mov.u32 	%r5, %tid.x;
	mad.lo.s32 	%r1, %r3, %r4, %r5;
	setp.ge.s32 	%p1, %r1, %r2;
	@%p1 bra 	$L__BB1_2;
	cvta.to.global.u64 	%rd4, %rd1;
	cvta.to.global.u64 	%rd5, %rd2;
	cvta.to.global.u64 	%rd6, %rd3;
	mul.wide.s32 	%rd7, %r1, 8;
	add.s64 	%rd8, %rd4, %rd7;
	mov.b64 	%rd9, 0;
	st.global.u64 	[%rd8], %rd9;
	add.s64 	%rd10, %rd5, %rd7;
	st.global.u64 	[%rd10], %rd9;
	add.s64 	%rd11, %rd6, %rd7;
	st.global.u64 	[%rd11], %rd9;
$L__BB1_2:
	ret;

}


// ===== COMPILED SASS (sm_100) =====

	.target	sm_100

	.elftype	@"ET_EXEC"


//--------------------- .note.nv.tkinfo           --------------------------
	.section	.note.nv.tkinfo,"",@"SHT_NOTE"
	.sectionflags	@"SHF_NOTE_NV_TKINFO"
	.tkinfo
        /*0018*/ 	.word	0x00000002
        /*0030*/ 	.string	""
        /*0030*/ 	.string	"ptxas"
        /*0030*/ 	.string	"Cuda compilation tools, release 13.0, V13.0.88"
        /*0030*/ 	.string	"Build cuda_13.0.r13.0/compiler.36424714_0"
        /*0030*/ 	.string	"-arch sm_100 -m 64 "



//--------------------- .note.nv.cuinfo           --------------------------
	.section	.note.nv.cuinfo,"",@"SHT_NOTE"
	.sectionflags	@"SHF_NOTE_NV_CUINFO"
        /*0018*/ 	.short	0x0002
        /*001a*/ 	.short	0x0064
        /*001c*/ 	.short	0x0082
	.zero		2


//--------------------- .nv.info                  --------------------------
	.section	.nv.info,"",@"SHT_CUDA_INFO"
	.align	4


	//----- nvinfo : EIATTR_REGCOUNT
	.align		4
        /*0000*/ 	.byte	0x04, 0x2f
        /*0002*/ 	.short	(.L_1 - .L_0)
	.align		4
.L_0:
        /*0004*/ 	.word	index@(update_parameters)
        /*0008*/ 	.word	0x0000001d


	//----- nvinfo : EIATTR_FRAME_SIZE
	.align		4
.L_1:
        /*000c*/ 	.byte	0x04, 0x11
        /*000e*/ 	.short	(.L_3 - .L_2)
	.align		4
.L_2:
        /*0010*/ 	.word	index@($__internal_1_$__cuda_sm20_dsqrt_rn_f64_mediumpath_v1)
        /*0014*/ 	.word	0x00000000


	//----- nvinfo : EIATTR_FRAME_SIZE
	.align		4
.L_3:
        /*0018*/ 	.byte	0x04, 0x11
        /*001a*/ 	.short	(.L_5 - .L_4)
	.align		4
.L_4:
        /*001c*/ 	.word	index@($__internal_0_$__cuda_sm20_div_rn_f64_full)
        /*0020*/ 	.word	0x00000000


	//----- nvinfo : EIATTR_FRAME_SIZE
	.align		4
.L_5:
        /*0024*/ 	.byte	0x04, 0x11
        /*0026*/ 	.short	(.L_7 - .L_6)
	.align		4
.L_6:
        /*0028*/ 	.word	index@(update_parameters)
        /*002c*/ 	.word	0x00000000


	//----- nvinfo : EIATTR_REGCOUNT
	.align		4
.L_7:
        /*0030*/ 	.byte	0x04, 0x2f
        /*0032*/ 	.short	(.L_9 - .L_8)
	.align		4
.L_8:
        /*0034*/ 	.word	index@(reset_zero)
        /*0038*/ 	.word	0x0000000c


	//----- nvinfo : EIATTR_FRAME_SIZE
	.align		4
.L_9:
        /*003c*/ 	.byte	0x04, 0x11
        /*003e*/ 	.short	(.L_11 - .L_10)
	.align		4
.L_10:
        /*0040*/ 	.word	index@(reset_zero)
        /*0044*/ 	.word	0x00000000


	//----- nvinfo : EIATTR_MIN_STACK_SIZE
	.align		4
.L_11:
        /*0048*/ 	.byte	0x04, 0x12
        /*004a*/ 	.short	(.L_13 - .L_12)
	.align		4
.L_12:
        /*004c*/ 	.word	index@(reset_zero)
        /*0050*/ 	.word	0x00000000


	//----- nvinfo : EIATTR_MIN_STACK_SIZE
	.align		4
.L_13:
        /*0054*/ 	.byte	0x04, 0x12
        /*0056*/ 	.short	(.L_15 - .L_14)
	.align		4
.L_14:
        /*0058*/ 	.word	index@(update_parameters)
        /*005c*/ 	.word	0x00000000
.L_15:


//--------------------- .nv.compat                --------------------------
	.section	.nv.compat,"",@"SHT_CUDA_COMPAT_INFO"
	.align	4
        /*0000*/ 	.byte	0x02, 0x09, 0x00, 0x00, 0x02, 0x02, 0x01, 0x00, 0x02, 0x05, 0x05, 0x00, 0x03, 0x07, 0x01, 0x01
        /*0010*/ 	.byte	0x02, 0x03, 0x00, 0x00, 0x02, 0x06, 0x01, 0x00, 0x04, 0x0b, 0x08, 0x00, 0x01, 0x00, 0x00, 0x00
        /*0020*/ 	.byte	0x00, 0x00, 0x00, 0x00


//--------------------- .nv.info.reset_zero       --------------------------
	.section	.nv.info.reset_zero,"",@"SHT_CUDA_INFO"
	.sectionflags	@""
	.align	4


	//----- nvinfo : EIATTR_CUDA_API_VERSION
	.align		4
        /*0000*/ 	.byte	0x04, 0x37
        /*0002*/ 	.short	(.L_17 - .L_16)
.L_16:
        /*0004*/ 	.word	0x00000082


	//----- nvinfo : EIATTR_KPARAM_INFO
	.align		4
.L_17:
        /*0008*/ 	.byte	0x04, 0x17
        /*000a*/ 	.short	(.L_19 - .L_18)
.L_18:
        /*000c*/ 	.word	0x00000000
        /*0010*/ 	.short	0x0003
        /*0012*/ 	.short	0x0018
        /*0014*/ 	.byte	0x00, 0xf5, 0x21, 0x00


	//----- nvinfo : EIATTR_KPARAM_INFO
	.align		4
.L_19:
        /*0018*/ 	.byte	0x04, 0x17
        /*001a*/ 	.short	(.L_21 - .L_20)
.L_20:
        /*001c*/ 	.word	0x00000000
        /*0020*/ 	.short	0x0002
        /*0022*/ 	.short	0x0010
        /*0024*/ 	.byte	0x00, 0xf5, 0x21, 0x00


	//----- nvinfo : EIATTR_KPARAM_INFO
	.align		4
.L_21:
        /*0028*/ 	.byte	0x04, 0x17
        /*002a*/ 	.short	(.L_23 - .L_22)
.L_22:
        /*002c*/ 	.word	0x00000000
        /*0030*/ 	.short	0x0001
        /*0032*/ 	.short	0x0008
        /*0034*/ 	.byte	0x00, 0xf5, 0x21, 0x00


	//----- nvinfo : EIATTR_KPARAM_INFO
	.align		4
.L_23:
        /*0038*/ 	.byte	0x04, 0x17
        /*003a*/ 	.short	(.L_25 - .L_24)
.L_24:
        /*003c*/ 	.word	0x00000000
        /*0040*/ 	.short	0x0000
        /*0042*/ 	.short	0x0000
        /*0044*/ 	.byte	0x00, 0xf0, 0x11, 0x00


	//----- nvinfo : EIATTR_SPARSE_MMA_MASK
	.align		4
.L_25:
        /*0048*/ 	.byte	0x03, 0x50
        /*004a*/ 	.short	0x0000


	//----- nvinfo : EIATTR_MAXREG_COUNT
	.align		4
        /*004c*/ 	.byte	0x03, 0x1b
        /*004e*/ 	.short	0x00ff


	//----- nvinfo : EIATTR_MERCURY_ISA_VERSION
	.align		4
        /*0050*/ 	.byte	0x03, 0x5f
        /*0052*/ 	.short	0x0101


	//----- nvinfo : EIATTR_VRC_CTA_INIT_COUNT
	.align		4
        /*0054*/ 	.byte	0x02, 0x4a
	.zero		1
	.zero		1


	//----- nvinfo : EIATTR_EXIT_INSTR_OFFSETS
	.align		4
        /*0058*/ 	.byte	0x04, 0x1c
        /*005a*/ 	.short	(.L_27 - .L_26)


	//   ....[0]....
.L_26:
        /*005c*/ 	.word	0x00000070


	//   ....[1]....
        /*0060*/ 	.word	0x00000120


	//----- nvinfo : EIATTR_CBANK_PARAM_SIZE
	.align		4
.L_27:
        /*0064*/ 	.byte	0x03, 0x19
        /*0066*/ 	.short	0x0020


	//----- nvinfo : EIATTR_PARAM_CBANK
	.align		4
        /*0068*/ 	.byte	0x04, 0x0a
        /*006a*/ 	.short	(.L_29 - .L_28)
	.align		4
.L_28:
        /*006c*/ 	.word	index@(.nv.constant0.reset_zero)
        /*0070*/ 	.short	0x0380
        /*0072*/ 	.short	0x0020


	//----- nvinfo : EIATTR_SW_WAR
	.align		4
.L_29:
        /*0074*/ 	.byte	0x04, 0x36
        /*0076*/ 	.short	(.L_31 - .L_30)
.L_30:
        /*0078*/ 	.word	0x00000008
.L_31:


//--------------------- .nv.info.update_parameters --------------------------
	.section	.nv.info.update_parameters,"",@"SHT_CUDA_INFO"
	.sectionflags	@""
	.align	4


	//----- nvinfo : EIATTR_CUDA_API_VERSION
	.align		4
        /*0000*/ 	.byte	0x04, 0x37
        /*0002*/ 	.short	(.L_33 - .L_32)
.L_32:
        /*0004*/ 	.word	0x00000082


	//----- nvinfo : EIATTR_KPARAM_INFO
	.align		4
.L_33:
        /*0008*/ 	.byte	0x04, 0x17
        /*000a*/ 	.short	(.L_35 - .L_34)
.L_34:
        /*000c*/ 	.word	0x00000000
        /*0010*/ 	.short	0x0008
        /*0012*/ 	.short	0x0040
        /*0014*/ 	.byte	0x00, 0xf5, 0x21, 0x00


	//----- nvinfo : EIATTR_KPARAM_INFO
	.align		4
.L_35:
        /*0018*/ 	.byte	0x04, 0x17
        /*001a*/ 	.short	(.L_37 - .L_36)
.L_36:
        /*001c*/ 	.word	0x00000000
        /*0020*/ 	.short	0x0007
        /*0022*/ 	.short	0x0038
        /*0024*/ 	.byte	0x00, 0xf5, 0x21, 0x00


	//----- nvinfo : EIATTR_KPARAM_INFO
	.align		4
.L_37:
        /*0028*/ 	.byte	0x04, 0x17
        /*002a*/ 	.short	(.L_39 - .L_38)
.L_38:
        /*002c*/ 	.word	0x00000000
        /*0030*/ 	.short	0x0006
        /*0032*/ 	.short	0x0030
        /*0034*/ 	.byte	0x00, 0xf5, 0x21, 0x00


	//----- nvinfo : EIATTR_KPARAM_INFO
	.align		4
.L_39:
        /*0038*/ 	.byte	0x04, 0x17
        /*003a*/ 	.short	(.L_41 - .L_40)
.L_40:
        /*003c*/ 	.word	0x00000000
        /*0040*/ 	.short	0x0005
        /*0042*/ 	.short	0x0028
        /*0044*/ 	.byte	0x00, 0xf0, 0x21, 0x00


	//----- nvinfo : EIATTR_KPARAM_INFO
	.align		4
.L_41:
        /*0048*/ 	.byte	0x04, 0x17
        /*004a*/ 	.short	(.L_43 - .L_42)
.L_42:
        /*004c*/ 	.word	0x00000000
        /*0050*/ 	.short	0x0004
        /*0052*/ 	.short	0x0020
        /*0054*/ 	.byte	0x00, 0xf0, 0x21, 0x00


	//----- nvinfo : EIATTR_KPARAM_INFO
	.align		4
.L_43:
        /*0058*/ 	.byte	0x04, 0x17
        /*005a*/ 	.short	(.L_45 - .L_44)
.L_44:
        /*005c*/ 	.word	0x00000000
        /*0060*/ 	.short	0x0003
        /*0062*/ 	.short	0x0018
        /*0064*/ 	.byte	0x00, 0xf0, 0x21, 0x00


	//----- nvinfo : EIATTR_KPARAM_INFO
	.align		4
.L_45:
        /*0068*/ 	.byte	0x04, 0x17
        /*006a*/ 	.short	(.L_47 - .L_46)
.L_46:
        /*006c*/ 	.word	0x00000000
        /*0070*/ 	.short	0x0002
        /*0072*/ 	.short	0x0010
        /*0074*/ 	.byte	0x00, 0xf0, 0x21, 0x00


	//----- nvinfo : EIATTR_KPARAM_INFO
	.align		4
.L_47:
        /*0078*/ 	.byte	0x04, 0x17
        /*007a*/ 	.short	(.L_49 - .L_48)
.L_48:
        /*007c*/ 	.word	0x00000000
        /*0080*/ 	.short	0x0001
        /*0082*/ 	.short	0x0008
        /*0084*/ 	.byte	0x00, 0xf0, 0x21, 0x00


	//----- nvinfo : EIATTR_KPARAM_INFO
	.align		4
.L_49:
        /*0088*/ 	.byte	0x04, 0x17
        /*008a*/ 	.short	(.L_51 - .L_50)
.L_50:
        /*008c*/ 	.word	0x00000000
        /*0090*/ 	.short	0x0000
        /*0092*/ 	.short	0x0000
        /*0094*/ 	.byte	0x00, 0xf0, 0x11, 0x00


	//----- nvinfo : EIATTR_SPARSE_MMA_MASK
	.align		4
.L_51:
        /*0098*/ 	.byte	0x03, 0x50
        /*009a*/ 	.short	0x0000


	//----- nvinfo : EIATTR_MAXREG_COUNT
	.align		4
        /*009c*/ 	.byte	0x03, 0x1b
        /*009e*/ 	.short	0x00ff


	//----- nvinfo : EIATTR_MERCURY_ISA_VERSION
	.align		4
        /*00a0*/ 	.byte	0x03, 0x5f
        /*00a2*/ 	.short	0x0101


	//----- nvinfo : EIATTR_VRC_CTA_INIT_COUNT
	.align		4
        /*00a4*/ 	.byte	0x02, 0x4a
	.zero		1
	.zero		1


	//----- nvinfo : EIATTR_EXIT_INSTR_OFFSETS
	.align		4
        /*00a8*/ 	.byte	0x04, 0x1c
        /*00aa*/ 	.short	(.L_53 - .L_52)


	//   ....[0]....
.L_52:
        /*00ac*/ 	.word	0x00000070


	//   ....[1]....
        /*00b0*/ 	.word	0x00000530


	//----- nvinfo : EIATTR_CRS_STACK_SIZE
	.align		4
.L_53:
        /*00b4*/ 	.byte	0x04, 0x1e
        /*00b6*/ 	.short	(.L_55 - .L_54)
.L_54:
        /*00b8*/ 	.word	0x00000000


	//----- nvinfo : EIATTR_CBANK_PARAM_SIZE
	.align		4
.L_55:
        /*00bc*/ 	.byte	0x03, 0x19
        /*00be*/ 	.short	0x0048


	//----- nvinfo : EIATTR_PARAM_CBANK
	.align		4
        /*00c0*/ 	.byte	0x04, 0x0a
        /*00c2*/ 	.short	(.L_57 - .L_56)
	.align		4
.L_56:
        /*00c4*/ 	.word	index@(.nv.constant0.update_parameters)
        /*00c8*/ 	.short	0x0380
        /*00ca*/ 	.short	0x0048


	//----- nvinfo : EIATTR_SW_WAR
	.align		4
.L_57:
        /*00cc*/ 	.byte	0x04, 0x36
        /*00ce*/ 	.short	(.L_59 - .L_58)
.L_58:
        /*00d0*/ 	.word	0x00000008
.L_59:


//--------------------- .nv.callgraph             --------------------------
	.section	.nv.callgraph,"",@"SHT_CUDA_CALLGRAPH"
	.align	4
	.sectionentsize	8
	.align		4
        /*0000*/ 	.word	0x00000000
	.align		4
        /*0004*/ 	.word	0xffffffff
	.align		4
        /*0008*/ 	.word	0x00000000
	.align		4
        /*000c*/ 	.word	0xfffffffe
	.align		4
        /*0010*/ 	.word	0x00000000
	.align		4
        /*0014*/ 	.word	0xfffffffd
	.align		4
        /*0018*/ 	.word	0x00000000
	.align		4
        /*001c*/ 	.word	0xfffffffc


//--------------------- .text.reset_zero          --------------------------
	.section	.text.reset_zero,"ax",@progbits
	.align	128
        .global         reset_zero
        .type           reset_zero,@function
        .size           reset_zero,(.L_x_17 - reset_zero)
        .other          reset_zero,@"STO_CUDA_ENTRY STV_DEFAULT"
reset_zero:
.text.reset_zero:
[----:B------:R-:W-:Y:S01]  /*0000*/  LDC R1, c[0x0][0x37c] ;  /* 0x0000df00ff017b82 */ /* 0x000fe20000000800 */
[----:B------:R-:W0:Y:S07]  /*0010*/  S2R R0, SR_TID.X ;  /* 0x0000000000007919 */ /* 0x000e2e0000002100 */
[----:B------:R-:W0:Y:S01]  /*0020*/  S2UR UR4, SR_CTAID.X ;  /* 0x00000000000479c3 */ /* 0x000e220000002500 */
[----:B------:R-:W1:Y:S07]  /*0030*/  LDCU UR5, c[0x0][0x380] ;  /* 0x00007000ff0577ac */ /* 0x000e6e0008000800 */
[----:B------:R-:W0:Y:S02]  /*0040*/  LDC R9, c[0x0][0x360] ;  /* 0x0000d800ff097b82 */ /* 0x000e240000000800 */
[----:B0-----:R-:W-:-:S05]  /*0050*/  IMAD R9, R9, UR4, R0 ;  /* 0x0000000409097c24 */ /* 0x001fca000f8e0200 */
[----:B-1----:R-:W-:-:S13]  /*0060*/  ISETP.GE.AND P0, PT, R9, UR5, PT ;  /* 0x0000000509007c0c */ /* 0x002fda000bf06270 */
[----:B------:R-:W-:Y:S05]  /*0070*/  @P0 EXIT ;  /* 0x000000000000094d */ /* 0x000fea0003800000 */
[----:B------:R-:W0:Y:S01]  /*0080*/  LDC.64 R2, c[0x0][0x388] ;  /* 0x0000e200ff027b82 */ /* 0x000e220000000a00 */
[----:B------:R-:W1:Y:S07]  /*0090*/  LDCU.64 UR4, c[0x0][0x358] ;  /* 0x00006b00ff0477ac */ /* 0x000e6e0008000a00 */
[----:B------:R-:W2:Y:S08]  /*00a0*/  LDC.64 R4, c[0x0][0x390] ;  /* 0x0000e400ff047b82 */ /* 0x000eb00000000a00 */
[----:B------:R-:W3:Y:S01]  /*00b0*/  LDC.64 R6, c[0x0][0x398] ;  /* 0x0000e600ff067b82 */ /* 0x000ee20000000a00 */
[----:B0-----:R-:W-:-:S05]  /*00c0*/  IMAD.WIDE R2, R9, 0x8, R2 ;  /* 0x0000000809027825 */ /* 0x001fca00078e0202 */
[----:B-1----:R-:W-:Y:S01]  /*00d0*/  STG.E.64 desc[UR4][R2.64], RZ ;  /* 0x000000ff02007986 */ /* 0x002fe2000c101b04 */
[----:B--2---:R-:W-:-:S05]  /*00e0*/  IMAD.WIDE R4, R9, 0x8, R4 ;  /* 0x0000000809047825 */ /* 0x004fca00078e0204 */
[----:B------:R-:W-:Y:S01]  /*00f0*/  STG.E.64 desc[UR4][R4.64], RZ ;  /* 0x000000ff04007986 */ /* 0x000fe2000c101b04 */
[----:B---3--:R-:W-:-:S05]  /*0100*/  IMAD.WIDE R6, R9, 0x8, R6 ;  /* 0x0000000809067825 */ /* 0x008fca00078e0206 */
[----:B------:R-:W-:Y:S01]  /*0110*/  STG.E.64 desc[UR4][R6.64], RZ ;  /* 0x000000ff06007986 */ /* 0x000fe2000c101b04 */
[----:B------:R-:W-:Y:S05]  /*0120*/  EXIT ;  /* 0x000000000000794d */ /* 0x000fea0003800000 */
.L_x_0:
[----:B------:R-:W-:-:S00]  /*0130*/  BRA `(.L_x_0) ;  /* 0xfffffffc00fc7947 */ /* 0x000fc0000383ffff */
[----:B------:R-:W-:-:S00]  /*0140*/  NOP ;  /* 0x0000000000007918 */ /* 0x000fc00000000000 */
        /* <DEDUP_REMOVED lines=11> */
.L_x_17:


//--------------------- .text.update_parameters   --------------------------
	.section	.text.update_parameters,"ax",@progbits
	.align	128
        .global         update_parameters
        .type           update_parameters,@function
        .size           update_parameters,(.L_x_16 - update_parameters)
        .other          update_parameters,@"STO_CUDA_ENTRY STV_DEFAULT"
update_parameters:
.text.update_parameters:
        /* <DEDUP_REMOVED lines=9> */
[----:B------:R-:W1:Y:S01]  /*0090*/  LDCU.64 UR4, c[0x0][0x358] ;  /* 0x00006b00ff0477ac */ /* 0x000e620008000a00 */
[----:B------:R-:W2:Y:S06]  /*00a0*/  LDCU.128 UR8, c[0x0][0x3a0] ;  /* 0x00007400ff0877ac */ /* 0x000eac0008000c00 */
[----:B------:R-:W3:Y:S01]  /*00b0*/  LDC.64 R12, c[0x0][0x3c0] ;  /* 0x0000f000ff0c7b82 */ /* 0x000ee20000000a00 */
[----:B------:R-:W4:Y:S07]  /*00c0*/  LDCU.64 UR6, c[0x0][0x3a8] ;  /* 0x00007500ff0677ac */ /* 0x000f2e0008000a00 */
[----:B------:R-:W2:Y:S01]  /*00d0*/  LDC.64 R16, c[0x0][0x390] ;  /* 0x0000e400ff107b82 */ /* 0x000ea20000000a00 */
[----:B0-----:R-:W-:-:S07]  /*00e0*/  IMAD.WIDE R8, R15, 0x8, R8 ;  /* 0x000000080f087825 */ /* 0x001fce00078e0208 */
[----:B------:R-:W0:Y:S01]  /*00f0*/  LDC.64 R10, c[0x0][0x3b0] ;  /* 0x0000ec00ff0a7b82 */ /* 0x000e220000000a00 */
[----:B-1----:R-:W4:Y:S01]  /*0100*/  LDG.E.64 R2, desc[UR4][R8.64] ;  /* 0x0000000408027981 */ /* 0x002f22000c1e1b00 */
[----:B---3--:R-:W-:-:S05]  /*0110*/  IMAD.WIDE R12, R15, 0x8, R12 ;  /* 0x000000080f0c7825 */ /* 0x008fca00078e020c */
[----:B------:R-:W3:Y:S01]  /*0120*/  LDG.E.64 R4, desc[UR4][R12.64] ;  /* 0x000000040c047981 */ /* 0x000ee2000c1e1b00 */
[----:B--2---:R-:W-:Y:S01]  /*0130*/  DADD R6, -R16, 1 ;  /* 0x3ff0000010067429 */ /* 0x004fe20000000100 */
[----:B------:R-:W-:Y:S02]  /*0140*/  IMAD.MOV.U32 R20, RZ, RZ, 0x0 ;  /* 0x00000000ff147424 */ /* 0x000fe400078e00ff */
[----:B------:R-:W-:-:S05]  /*0150*/  IMAD.MOV.U32 R21, RZ, RZ, 0x3fd80000 ;  /* 0x3fd80000ff157424 */ /* 0x000fca00078e00ff */
[----:B----4-:R-:W-:-:S08]  /*0160*/  DMUL R6, R2, R6 ;  /* 0x0000000602067228 */ /* 0x010fd00000000000 */
[----:B------:R-:W-:-:S08]  /*0170*/  DMUL R6, R2, R6 ;  /* 0x0000000602067228 */ /* 0x000fd00000000000 */
[----:B---3--:R-:W-:Y:S01]  /*0180*/  DFMA R16, R4, R16, R6 ;  /* 0x000000100410722b */ /* 0x008fe20000000006 */
[----:B0-----:R-:W-:-:S06]  /*0190*/  IMAD.WIDE R6, R15, 0x8, R10 ;  /* 0x000000080f067825 */ /* 0x001fcc00078e020a */
[----:B------:R0:W-:Y:S04]  /*01a0*/  STG.E.64 desc[UR4][R12.64], R16 ;  /* 0x000000100c007986 */ /* 0x0001e8000c101b04 */
[----:B------:R1:W5:Y:S01]  /*01b0*/  LDG.E.64 R4, desc[UR4][R6.64] ;  /* 0x0000000406047981 */ /* 0x000362000c1e1b00 */
[----:B------:R-:W-:Y:S01]  /*01c0*/  DADD R10, R16, UR8 ;  /* 0x00000008100a7e29 */ /* 0x000fe20008000000 */
[----:B------:R-:W-:Y:S01]  /*01d0*/  BSSY.RECONVERGENT B0, `(.L_x_1) ;  /* 0x000001a000007945 */ /* 0x000fe20003800200 */
[----:B------:R-:W-:-:S04]  /*01e0*/  DSETP.GT.AND P0, PT, R2, UR10, PT ;  /* 0x0000000a02007e2a */ /* 0x000fc8000bf04000 */
[----:B------:R-:W2:Y:S02]  /*01f0*/  MUFU.RSQ64H R15, R11 ;  /* 0x0000000b000f7308 */ /* 0x000ea40000001c00 */
[----:B0-----:R-:W-:Y:S02]  /*0200*/  FSEL R12, R2, UR6, !P0 ;  /* 0x00000006020c7c08 */ /* 0x001fe4000c000000 */
[----:B------:R-:W-:Y:S01]  /*0210*/  VIADD R14, R11, 0xfcb00000 ;  /* 0xfcb000000b0e7836 */ /* 0x000fe20000000000 */
[----:B------:R-:W-:Y:S01]  /*0220*/  FSEL R13, R3, UR7, !P0 ;  /* 0x00000007030d7c08 */ /* 0x000fe2000c000000 */
[----:B------:R-:W-:Y:S01]  /*0230*/  DADD R16, -RZ, -UR10 ;  /* 0x8000000aff107e29 */ /* 0x000fe20008000100 */
[----:B------:R-:W0:Y:S04]  /*0240*/  LDCU.64 UR6, c[0x0][0x388] ;  /* 0x00007100ff0677ac */ /* 0x000e280008000a00 */
[----:B------:R-:W-:-:S02]  /*0250*/  DSETP.GEU.AND P0, PT, R12, -UR10, PT ;  /* 0x8000000a0c007e2a */ /* 0x000fc4000bf0e000 */
[----:B--2---:R-:W-:-:S04]  /*0260*/  DMUL R18, R14, R14 ;  /* 0x0000000e0e127228 */ /* 0x004fc80000000000 */
[----:B------:R-:W-:Y:S02]  /*0270*/  FSEL R12, R12, R16, P0 ;  /* 0x000000100c0c7208 */ /* 0x000fe40000000000 */
[----:B------:R-:W-:Y:S02]  /*0280*/  FSEL R13, R13, R17, P0 ;  /* 0x000000110d0d7208 */ /* 0x000fe40000000000 */
[----:B------:R-:W-:Y:S01]  /*0290*/  ISETP.GE.U32.AND P0, PT, R14, 0x7ca00000, PT ;  /* 0x7ca000000e00780c */ /* 0x000fe20003f06070 */
[----:B------:R-:W-:-:S03]  /*02a0*/  DFMA R18, R10, -R18, 1 ;  /* 0x3ff000000a12742b */ /* 0x000fc60000000812 */
[----:B0-----:R-:W-:-:S05]  /*02b0*/  DMUL R12, R12, UR6 ;  /* 0x000000060c0c7c28 */ /* 0x001fca0008000000 */
[----:B------:R-:W-:Y:S02]  /*02c0*/  DFMA R20, R18, R20, 0.5 ;  /* 0x3fe000001214742b */ /* 0x000fe40000000014 */
[----:B------:R-:W-:-:S08]  /*02d0*/  DMUL R18, R14, R18 ;  /* 0x000000120e127228 */ /* 0x000fd00000000000 */
[----:B------:R-:W-:-:S08]  /*02e0*/  DFMA R18, R20, R18, R14 ;  /* 0x000000121412722b */ /* 0x000fd0000000000e */
[----:B------:R-:W-:Y:S02]  /*02f0*/  DMUL R2, R10, R18 ;  /* 0x000000120a027228 */ /* 0x000fe40000000000 */
[----:B------:R-:W-:Y:S02]  /*0300*/  VIADD R23, R19, 0xfff00000 ;  /* 0xfff0000013177836 */ /* 0x000fe40000000000 */
[----:B------:R-:W-:-:S04]  /*0310*/  IMAD.MOV.U32 R22, RZ, RZ, R18 ;  /* 0x000000ffff167224 */ /* 0x000fc800078e0012 */
[----:B------:R-:W-:-:S08]  /*0320*/  DFMA R20, R2, -R2, R10 ;  /* 0x800000020214722b */ /* 0x000fd0000000000a */
[----:B------:R-:W-:Y:S01]  /*0330*/  DFMA R16, R20, R22, R2 ;  /* 0x000000161410722b */ /* 0x000fe20000000002 */
[----:B-1----:R-:W-:Y:S10]  /*0340*/  @!P0 BRA `(.L_x_2) ;  /* 0x0000000000088947 */ /* 0x002ff40003800000 */
[----:B------:R-:W-:-:S07]  /*0350*/  MOV R0, 0x370 ;  /* 0x0000037000007802 */ /* 0x000fce0000000f00 */
[----:B-----5:R-:W-:Y:S05]  /*0360*/  CALL.REL.NOINC `($__internal_1_$__cuda_sm20_dsqrt_rn_f64_mediumpath_v1) ;  /* 0x0000000400e47944 */ /* 0x020fea0003c00000 */
.L_x_2:
[----:B------:R-:W-:Y:S05]  /*0370*/  BSYNC.RECONVERGENT B0 ;  /* 0x0000000000007941 */ /* 0x000fea0003800200 */
.L_x_1:
[----:B------:R-:W0:Y:S01]  /*0380*/  MUFU.RCP64H R3, R17 ;  /* 0x0000001100037308 */ /* 0x000e220000001800 */
[----:B------:R-:W-:Y:S01]  /*0390*/  IMAD.MOV.U32 R2, RZ, RZ, 0x1 ;  /* 0x00000001ff027424 */ /* 0x000fe200078e00ff */
[----:B------:R-:W-:Y:S01]  /*03a0*/  FSETP.GEU.AND P1, PT, |R13|, 6.5827683646048100446e-37, PT ;  /* 0x036000000d00780b */ /* 0x000fe20003f2e200 */
[----:B------:R-:W-:Y:S04]  /*03b0*/  BSSY.RECONVERGENT B0, `(.L_x_3) ;  /* 0x0000012000007945 */ /* 0x000fe80003800200 */
[----:B0-----:R-:W-:-:S08]  /*03c0*/  DFMA R10, R2, -R16, 1 ;  /* 0x3ff00000020a742b */ /* 0x001fd00000000810 */
[----:B------:R-:W-:-:S08]  /*03d0*/  DFMA R10, R10, R10, R10 ;  /* 0x0000000a0a0a722b */ /* 0x000fd0000000000a */
[----:B------:R-:W-:-:S08]  /*03e0*/  DFMA R10, R2, R10, R2 ;  /* 0x0000000a020a722b */ /* 0x000fd00000000002 */
[----:B------:R-:W-:-:S08]  /*03f0*/  DFMA R2, R10, -R16, 1 ;  /* 0x3ff000000a02742b */ /* 0x000fd00000000810 */
[----:B------:R-:W-:-:S08]  /*0400*/  DFMA R2, R10, R2, R10 ;  /* 0x000000020a02722b */ /* 0x000fd0000000000a */
[----:B------:R-:W-:-:S08]  /*0410*/  DMUL R10, R12, R2 ;  /* 0x000000020c0a7228 */ /* 0x000fd00000000000 */
[----:B------:R-:W-:-:S08]  /*0420*/  DFMA R14, R10, -R16, R12 ;  /* 0x800000100a0e722b */ /* 0x000fd0000000000c */
[----:B------:R-:W-:-:S10]  /*0430*/  DFMA R2, R2, R14, R10 ;  /* 0x0000000e0202722b */ /* 0x000fd4000000000a */
[----:B------:R-:W-:-:S05]  /*0440*/  FFMA R0, RZ, R17, R3 ;  /* 0x00000011ff007223 */ /* 0x000fca0000000003 */
[----:B------:R-:W-:-:S13]  /*0450*/  FSETP.GT.AND P0, PT, |R0|, 1.469367938527859385e-39, PT ;  /* 0x001000000000780b */ /* 0x000fda0003f04200 */
[----:B------:R-:W-:Y:S05]  /*0460*/  @P0 BRA P1, `(.L_x_4) ;  /* 0x0000000000180947 */ /* 0x000fea0000800000 */
[----:B------:R-:W-:Y:S01]  /*0470*/  IMAD.MOV.U32 R2, RZ, RZ, R16 ;  /* 0x000000ffff027224 */ /* 0x000fe200078e0010 */
[----:B------:R-:W-:Y:S01]  /*0480*/  MOV R0, 0x4b0 ;  /* 0x000004b000007802 */ /* 0x000fe20000000f00 */
[----:B------:R-:W-:-:S07]  /*0490*/  IMAD.MOV.U32 R3, RZ, RZ, R17 ;  /* 0x000000ffff037224 */ /* 0x000fce00078e0011 */
[----:B-----5:R-:W-:Y:S05]  /*04a0*/  CALL.REL.NOINC `($__internal_0_$__cuda_sm20_div_rn_f64_full) ;  /* 0x0000000000247944 */ /* 0x020fea0003c00000 */
[----:B------:R-:W-:Y:S02]  /*04b0*/  IMAD.MOV.U32 R2, RZ, RZ, R18 ;  /* 0x000000ffff027224 */ /* 0x000fe400078e0012 */
[----:B------:R-:W-:-:S07]  /*04c0*/  IMAD.MOV.U32 R3, RZ, RZ, R19 ;  /* 0x000000ffff037224 */ /* 0x000fce00078e0013 */
.L_x_4:
[----:B------:R-:W-:Y:S05]  /*04d0*/  BSYNC.RECONVERGENT B0 ;  /* 0x0000000000007941 */ /* 0x000fea0003800200 */
.L_x_3:
[----:B------:R-:W0:Y:S01]  /*04e0*/  LDCU.64 UR6, c[0x0][0x398] ;  /* 0x00007300ff0677ac */ /* 0x000e220008000a00 */
[----:B-----5:R-:W-:-:S08]  /*04f0*/  DADD R2, R4, -R2 ;  /* 0x0000000004027229 */ /* 0x020fd00000000802 */
[----:B0-----:R-:W-:-:S07]  /*0500*/  DFMA R2, -R4, UR6, R2 ;  /* 0x0000000604027c2b */ /* 0x001fce0008000102 */
[----:B------:R-:W-:Y:S04]  /*0510*/  STG.E.64 desc[UR4][R6.64], R2 ;  /* 0x0000000206007986 */ /* 0x000fe8000c101b04 */
[----:B------:R-:W-:Y:S01]  /*0520*/  STG.E.64 desc[UR4][R8.64], RZ ;  /* 0x000000ff08007986 */ /* 0x000fe2000c101b04 */
[----:B------:R-:W-:Y:S05]  /*0530*/  EXIT ;  /* 0x000000000000794d */ /* 0x000fea0003800000 */
        .weak           $__internal_0_$__cuda_sm20_div_rn_f64_full
        .type           $__internal_0_$__cuda_sm20_div_rn_f64_full,@function
        .size           $__internal_0_$__cuda_sm20_div_rn_f64_full,($__internal_1_$__cuda_sm20_dsqrt_rn_f64_mediumpath_v1 - $__internal_0_$__cuda_sm20_div_rn_f64_full)
$__internal_0_$__cuda_sm20_div_rn_f64_full:
[C---:B------:R-:W-:Y:S01]  /*0540*/  FSETP.GEU.AND P0, PT, |R3|.reuse, 1.469367938527859385e-39, PT ;  /* 0x001000000300780b */ /* 0x040fe20003f0e200 */
[----:B------:R-:W-:Y:S01]  /*0550*/  IMAD.MOV.U32 R16, RZ, RZ, 0x1 ;  /* 0x00000001ff107424 */ /* 0x000fe200078e00ff */
[----:B------:R-:W-:Y:S01]  /*0560*/  LOP3.LUT R10, R3, 0x800fffff, RZ, 0xc0, !PT ;  /* 0x800fffff030a7812 */ /* 0x000fe200078ec0ff */
[----:B------:R-:W-:Y:S01]  /*0570*/  IMAD.MOV.U32 R20, RZ, RZ, 0x1ca00000 ;  /* 0x1ca00000ff147424 */ /* 0x000fe200078e00ff */
[C---:B------:R-:W-:Y:S01]  /*0580*/  FSETP.GEU.AND P2, PT, |R13|.reuse, 1.469367938527859385e-39, PT ;  /* 0x001000000d00780b */ /* 0x040fe20003f4e200 */
[----:B------:R-:W-:Y:S01]  /*0590*/  BSSY.RECONVERGENT B1, `(.L_x_5) ;  /* 0x0000053000017945 */ /* 0x000fe20003800200 */
[----:B------:R-:W-:Y:S01]  /*05a0*/  LOP3.LUT R11, R10, 0x3ff00000, RZ, 0xfc, !PT ;  /* 0x3ff000000a0b7812 */ /* 0x000fe200078efcff */
[----:B------:R-:W-:Y:S01]  /*05b0*/  IMAD.MOV.U32 R10, RZ, RZ, R2 ;  /* 0x000000ffff0a7224 */ /* 0x000fe200078e0002 */
[----:B------:R-:W-:Y:S02]  /*05c0*/  LOP3.LUT R21, R13, 0x7ff00000, RZ, 0xc0, !PT ;  /* 0x7ff000000d157812 */ /* 0x000fe400078ec0ff */
[----:B------:R-:W-:-:S03]  /*05d0*/  LOP3.LUT R24, R3, 0x7ff00000, RZ, 0xc0, !PT ;  /* 0x7ff0000003187812 */ /* 0x000fc600078ec0ff */
[----:B------:R-:W-:Y:S01]  /*05e0*/  @!P0 DMUL R10, R2, 8.98846567431157953865e+307 ;  /* 0x7fe00000020a8828 */ /* 0x000fe20000000000 */
[----:B------:R-:W-:-:S03]  /*05f0*/  ISETP.GE.U32.AND P1, PT, R21, R24, PT ;  /* 0x000000181500720c */ /* 0x000fc60003f26070 */
[----:B------:R-:W-:Y:S02]  /*0600*/  @!P2 LOP3.LUT R18, R3, 0x7ff00000, RZ, 0xc0, !PT ;  /* 0x7ff000000312a812 */ /* 0x000fe400078ec0ff */
[----:B------:R-:W0:Y:S02]  /*0610*/  MUFU.RCP64H R17, R11 ;  /* 0x0000000b00117308 */ /* 0x000e240000001800 */
[----:B------:R-:W-:-:S04]  /*0620*/  @!P2 ISETP.GE.U32.AND P3, PT, R21, R18, PT ;  /* 0x000000121500a20c */ /* 0x000fc80003f66070 */
[----:B------:R-:W-:-:S04]  /*0630*/  @!P2 SEL R19, R20, 0x63400000, !P3 ;  /* 0x634000001413a807 */ /* 0x000fc80005800000 */
[----:B------:R-:W-:-:S04]  /*0640*/  @!P2 LOP3.LUT R22, R19, 0x80000000, R13, 0xf8, !PT ;  /* 0x800000001316a812 */ /* 0x000fc800078ef80d */
[----:B------:R-:W-:Y:S01]  /*0650*/  @!P2 LOP3.LUT R23, R22, 0x100000, RZ, 0xfc, !PT ;  /* 0x001000001617a812 */ /* 0x000fe200078efcff */
[----:B------:R-:W-:Y:S01]  /*0660*/  @!P2 IMAD.MOV.U32 R22, RZ, RZ, RZ ;  /* 0x000000ffff16a224 */ /* 0x000fe200078e00ff */
[----:B0-----:R-:W-:-:S08]  /*0670*/  DFMA R14, R16, -R10, 1 ;  /* 0x3ff00000100e742b */ /* 0x001fd0000000080a */
[----:B------:R-:W-:-:S08]  /*0680*/  DFMA R14, R14, R14, R14 ;  /* 0x0000000e0e0e722b */ /* 0x000fd0000000000e */
[----:B------:R-:W-:Y:S01]  /*0690*/  DFMA R16, R16, R14, R16 ;  /* 0x0000000e1010722b */ /* 0x000fe20000000010 */
[----:B------:R-:W-:Y:S01]  /*06a0*/  SEL R15, R20, 0x63400000, !P1 ;  /* 0x63400000140f7807 */ /* 0x000fe20004800000 */
[----:B------:R-:W-:-:S03]  /*06b0*/  IMAD.MOV.U32 R14, RZ, RZ, R12 ;  /* 0x000000ffff0e7224 */ /* 0x000fc600078e000c */
[----:B------:R-:W-:-:S03]  /*06c0*/  LOP3.LUT R15, R15, 0x800fffff, R13, 0xf8, !PT ;  /* 0x800fffff0f0f7812 */ /* 0x000fc600078ef80d */
[----:B------:R-:W-:-:S03]  /*06d0*/  DFMA R18, R16, -R10, 1 ;  /* 0x3ff000001012742b */ /* 0x000fc6000000080a */
[----:B------:R-:W-:Y:S01]  /*06e0*/  @!P2 DFMA R14, R14, 2, -R22 ;  /* 0x400000000e0ea82b */ /* 0x000fe20000000816 */
[----:B------:R-:W-:-:S04]  /*06f0*/  IMAD.MOV.U32 R22, RZ, RZ, R21 ;  /* 0x000000ffff167224 */ /* 0x000fc800078e0015 */
[----:B------:R-:W-:Y:S01]  /*0700*/  DFMA R16, R16, R18, R16 ;  /* 0x000000121010722b */ /* 0x000fe20000000010 */
[----:B------:R-:W-:Y:S01]  /*0710*/  IMAD.MOV.U32 R23, RZ, RZ, R24 ;  /* 0x000000ffff177224 */ /* 0x000fe200078e0018 */
[----:B------:R-:W-:-:S03]  /*0720*/  @!P0 LOP3.LUT R23, R11, 0x7ff00000, RZ, 0xc0, !PT ;  /* 0x7ff000000b178812 */ /* 0x000fc600078ec0ff */
[----:B------:R-:W-:-:S03]  /*0730*/  @!P2 LOP3.LUT R22, R15, 0x7ff00000, RZ, 0xc0, !PT ;  /* 0x7ff000000f16a812 */ /* 0x000fc600078ec0ff */
[----:B------:R-:W-:Y:S02]  /*0740*/  DMUL R18, R16, R14 ;  /* 0x0000000e10127228 */ /* 0x000fe40000000000 */
[----:B------:R-:W-:-:S05]  /*0750*/  VIADD R26, R22, 0xffffffff ;  /* 0xffffffff161a7836 */ /* 0x000fca0000000000 */
[----:B------:R-:W-:Y:S01]  /*0760*/  ISETP.GT.U32.AND P0, PT, R26, 0x7feffffe, PT ;  /* 0x7feffffe1a00780c */ /* 0x000fe20003f04070 */
[----:B------:R-:W-:Y:S01]  /*0770*/  VIADD R26, R23, 0xffffffff ;  /* 0xffffffff171a7836 */ /* 0x000fe20000000000 */
[----:B------:R-:W-:-:S04]  /*0780*/  DFMA R24, R18, -R10, R14 ;  /* 0x8000000a1218722b */ /* 0x000fc8000000000e */
[----:B------:R-:W-:-:S04]  /*0790*/  ISETP.GT.U32.OR P0, PT, R26, 0x7feffffe, P0 ;  /* 0x7feffffe1a00780c */ /* 0x000fc80000704470 */
[----:B------:R-:W-:-:S09]  /*07a0*/  DFMA R16, R16, R24, R18 ;  /* 0x000000181010722b */ /* 0x000fd20000000012 */
[----:B------:R-:W-:Y:S05]  /*07b0*/  @P0 BRA `(.L_x_6) ;  /* 0x00000000006c0947 */ /* 0x000fea0003800000 */
[----:B------:R-:W-:-:S04]  /*07c0*/  LOP3.LUT R18, R3, 0x7ff00000, RZ, 0xc0, !PT ;  /* 0x7ff0000003127812 */ /* 0x000fc800078ec0ff */
[CC--:B------:R-:W-:Y:S02]  /*07d0*/  VIADDMNMX R12, R21.reuse, -R18.reuse, 0xb9600000, !PT ;  /* 0xb9600000150c7446 */ /* 0x0c0fe40007800912 */
[----:B------:R-:W-:Y:S02]  /*07e0*/  ISETP.GE.U32.AND P0, PT, R21, R18, PT ;  /* 0x000000121500720c */ /* 0x000fe40003f06070 */
[----:B------:R-:W-:Y:S02]  /*07f0*/  VIMNMX R12, PT, PT, R12, 0x46a00000, PT ;  /* 0x46a000000c0c7848 */ /* 0x000fe40003fe0100 */
[----:B------:R-:W-:Y:S01]  /*0800*/  SEL R13, R20, 0x63400000, !P0 ;  /* 0x63400000140d7807 */ /* 0x000fe20004000000 */
[----:B------:R-:W-:-:S04]  /*0810*/  IMAD.MOV.U32 R20, RZ, RZ, RZ ;  /* 0x000000ffff147224 */ /* 0x000fc800078e00ff */
[----:B------:R-:W-:-:S04]  /*0820*/  IMAD.IADD R12, R12, 0x1, -R13 ;  /* 0x000000010c0c7824 */ /* 0x000fc800078e0a0d */
[----:B------:R-:W-:-:S06]  /*0830*/  VIADD R21, R12, 0x7fe00000 ;  /* 0x7fe000000c157836 */ /* 0x000fcc0000000000 */
[----:B------:R-:W-:-:S10]  /*0840*/  DMUL R18, R16, R20 ;  /* 0x0000001410127228 */ /* 0x000fd40000000000 */
[----:B------:R-:W-:-:S13]  /*0850*/  FSETP.GTU.AND P0, PT, |R19|, 1.469367938527859385e-39, PT ;  /* 0x001000001300780b */ /* 0x000fda0003f0c200 */
[----:B------:R-:W-:Y:S05]  /*0860*/  @P0 BRA `(.L_x_7) ;  /* 0x0000000000940947 */ /* 0x000fea0003800000 */
[----:B------:R-:W-:Y:S01]  /*0870*/  DFMA R10, R16, -R10, R14 ;  /* 0x8000000a100a722b */ /* 0x000fe2000000000e */
[----:B------:R-:W-:-:S09]  /*0880*/  IMAD.MOV.U32 R20, RZ, RZ, RZ ;  /* 0x000000ffff147224 */ /* 0x000fd200078e00ff */
[C---:B------:R-:W-:Y:S02]  /*0890*/  FSETP.NEU.AND P0, PT, R11.reuse, RZ, PT ;  /* 0x000000ff0b00720b */ /* 0x040fe40003f0d000 */
[----:B------:R-:W-:-:S04]  /*08a0*/  LOP3.LUT R13, R11, 0x80000000, R3, 0x48, !PT ;  /* 0x800000000b0d7812 */ /* 0x000fc800078e4803 */
[----:B------:R-:W-:-:S07]  /*08b0*/  LOP3.LUT R21, R13, R21, RZ, 0xfc, !PT ;  /* 0x000000150d157212 */ /* 0x000fce00078efcff */
[----:B------:R-:W-:Y:S05]  /*08c0*/  @!P0 BRA `(.L_x_7) ;  /* 0x00000000007c8947 */ /* 0x000fea0003800000 */
[----:B------:R-:W-:Y:S02]  /*08d0*/  IMAD.MOV R3, RZ, RZ, -R12 ;  /* 0x000000ffff037224 */ /* 0x000fe400078e0a0c */
[----:B------:R-:W-:-:S06]  /*08e0*/  IMAD.MOV.U32 R2, RZ, RZ, RZ ;  /* 0x000000ffff027224 */ /* 0x000fcc00078e00ff */
[----:B------:R-:W-:Y:S02]  /*08f0*/  DFMA R2, R18, -R2, R16 ;  /* 0x800000021202722b */ /* 0x000fe40000000010 */
[----:B------:R-:W-:-:S04]  /*0900*/  DMUL.RP R16, R16, R20 ;  /* 0x0000001410107228 */ /* 0x000fc80000008000 */
[----:B------:R-:W-:-:S04]  /*0910*/  IADD3 R2, PT, PT, -R12, -0x43300000, RZ ;  /* 0xbcd000000c027810 */ /* 0x000fc80007ffe1ff */
[----:B------:R-:W-:Y:S02]  /*0920*/  FSETP.NEU.AND P0, PT, |R3|, R2, PT ;  /* 0x000000020300720b */ /* 0x000fe40003f0d200 */
[----:B------:R-:W-:Y:S02]  /*0930*/  LOP3.LUT R13, R17, R13, RZ, 0x3c, !PT ;  /* 0x0000000d110d7212 */ /* 0x000fe400078e3cff */
[----:B------:R-:W-:Y:S02]  /*0940*/  FSEL R18, R16, R18, !P0 ;  /* 0x0000001210127208 */ /* 0x000fe40004000000 */
[----:B------:R-:W-:Y:S01]  /*0950*/  FSEL R19, R13, R19, !P0 ;  /* 0x000000130d137208 */ /* 0x000fe20004000000 */
[----:B------:R-:W-:Y:S06]  /*0960*/  BRA `(.L_x_7) ;  /* 0x0000000000547947 */ /* 0x000fec0003800000 */
.L_x_6:
[----:B------:R-:W-:-:S14]  /*0970*/  DSETP.NAN.AND P0, PT, R12, R12, PT ;  /* 0x0000000c0c00722a */ /* 0x000fdc0003f08000 */
[----:B------:R-:W-:Y:S05]  /*0980*/  @P0 BRA `(.L_x_8) ;  /* 0x0000000000440947 */ /* 0x000fea0003800000 */
[----:B------:R-:W-:-:S14]  /*0990*/  DSETP.NAN.AND P0, PT, R2, R2, PT ;  /* 0x000000020200722a */ /* 0x000fdc0003f08000 */
[----:B------:R-:W-:Y:S05]  /*09a0*/  @P0 BRA `(.L_x_9) ;  /* 0x0000000000300947 */ /* 0x000fea0003800000 */
[----:B------:R-:W-:Y:S01]  /*09b0*/  ISETP.NE.AND P0, PT, R22, R23, PT ;  /* 0x000000171600720c */ /* 0x000fe20003f05270 */
[----:B------:R-:W-:Y:S02]  /*09c0*/  IMAD.MOV.U32 R18, RZ, RZ, 0x0 ;  /* 0x00000000ff127424 */ /* 0x000fe400078e00ff */
[----:B------:R-:W-:-:S10]  /*09d0*/  IMAD.MOV.U32 R19, RZ, RZ, -0x80000 ;  /* 0xfff80000ff137424 */ /* 0x000fd400078e00ff */
[----:B------:R-:W-:Y:S05]  /*09e0*/  @!P0 BRA `(.L_x_7) ;  /* 0x0000000000348947 */ /* 0x000fea0003800000 */
[----:B------:R-:W-:Y:S02]  /*09f0*/  ISETP.NE.AND P0, PT, R22, 0x7ff00000, PT ;  /* 0x7ff000001600780c */ /* 0x000fe40003f05270 */
[----:B------:R-:W-:Y:S02]  /*0a00*/  LOP3.LUT R19, R13, 0x80000000, R3, 0x48, !PT ;  /* 0x800000000d137812 */ /* 0x000fe400078e4803 */
[----:B------:R-:W-:-:S13]  /*0a10*/  ISETP.EQ.OR P0, PT, R23, RZ, !P0 ;  /* 0x000000ff1700720c */ /* 0x000fda0004702670 */
[----:B------:R-:W-:Y:S01]  /*0a20*/  @P0 LOP3.LUT R2, R19, 0x7ff00000, RZ, 0xfc, !PT ;  /* 0x7ff0000013020812 */ /* 0x000fe200078efcff */
[----:B------:R-:W-:Y:S02]  /*0a30*/  @!P0 IMAD.MOV.U32 R18, RZ, RZ, RZ ;  /* 0x000000ffff128224 */ /* 0x000fe400078e00ff */
[----:B------:R-:W-:Y:S02]  /*0a40*/  @P0 IMAD.MOV.U32 R18, RZ, RZ, RZ ;  /* 0x000000ffff120224 */ /* 0x000fe400078e00ff */
[----:B------:R-:W-:Y:S01]  /*0a50*/  @P0 IMAD.MOV.U32 R19, RZ, RZ, R2 ;  /* 0x000000ffff130224 */ /* 0x000fe200078e0002 */
[----:B------:R-:W-:Y:S06]  /*0a60*/  BRA `(.L_x_7) ;  /* 0x0000000000147947 */ /* 0x000fec0003800000 */
.L_x_9:
[----:B------:R-:W-:Y:S01]  /*0a70*/  LOP3.LUT R19, R3, 0x80000, RZ, 0xfc, !PT ;  /* 0x0008000003137812 */ /* 0x000fe200078efcff */
[----:B------:R-:W-:Y:S01]  /*0a80*/  IMAD.MOV.U32 R18, RZ, RZ, R2 ;  /* 0x000000ffff127224 */ /* 0x000fe200078e0002 */
[----:B------:R-:W-:Y:S06]  /*0a90*/  BRA `(.L_x_7) ;  /* 0x0000000000087947 */ /* 0x000fec0003800000 */
.L_x_8:
[----:B------:R-:W-:Y:S01]  /*0aa0*/  LOP3.LUT R19, R13, 0x80000, RZ, 0xfc, !PT ;  /* 0x000800000d137812 */ /* 0x000fe200078efcff */
[----:B------:R-:W-:-:S07]  /*0ab0*/  IMAD.MOV.U32 R18, RZ, RZ, R12 ;  /* 0x000000ffff127224 */ /* 0x000fce00078e000c */
.L_x_7:
[----:B------:R-:W-:Y:S05]  /*0ac0*/  BSYNC.RECONVERGENT B1 ;  /* 0x0000000000017941 */ /* 0x000fea0003800200 */
.L_x_5:
[----:B------:R-:W-:Y:S02]  /*0ad0*/  IMAD.MOV.U32 R2, RZ, RZ, R0 ;  /* 0x000000ffff027224 */ /* 0x000fe400078e0000 */
[----:B------:R-:W-:-:S04]  /*0ae0*/  IMAD.MOV.U32 R3, RZ, RZ, 0x0 ;  /* 0x00000000ff037424 */ /* 0x000fc800078e00ff */
[----:B------:R-:W-:Y:S05]  /*0af0*/  RET.REL.NODEC R2 `(update_parameters) ;  /* 0xfffffff402407950 */ /* 0x000fea0003c3ffff */
        .weak           $__internal_1_$__cuda_sm20_dsqrt_rn_f64_mediumpath_v1
        .type           $__internal_1_$__cuda_sm20_dsqrt_rn_f64_mediumpath_v1,@function
        .size           $__internal_1_$__cuda_sm20_dsqrt_rn_f64_mediumpath_v1,(.L_x_16 - $__internal_1_$__cuda_sm20_dsqrt_rn_f64_mediumpath_v1)
$__internal_1_$__cuda_sm20_dsqrt_rn_f64_mediumpath_v1:
[----:B------:R-:W-:Y:S01]  /*0b00*/  ISETP.GE.U32.AND P0, PT, R14, -0x3400000, PT ;  /* 0xfcc000000e00780c */ /* 0x000fe20003f06070 */
[----:B------:R-:W-:Y:S01]  /*0b10*/  BSSY.RECONVERGENT B1, `(.L_x_10) ;  /* 0x0000024000017945 */ /* 0x000fe20003800200 */
[----:B------:R-:W-:-:S11]  /*0b20*/  IMAD.MOV.U32 R19, RZ, RZ, R23 ;  /* 0x000000ffff137224 */ /* 0x000fd600078e0017 */
[----:B------:R-:W-:Y:S05]  /*0b30*/  @!P0 BRA `(.L_x_11) ;  /* 0x0000000000208947 */ /* 0x000fea0003800000 */
[----:B------:R-:W-:-:S10]  /*0b40*/  DFMA.RM R2, R20, R18, R2 ;  /* 0x000000121402722b */ /* 0x000fd40000004002 */
[----:B------:R-:W-:-:S05]  /*0b50*/  IADD3 R14, P0, PT, R2, 0x1, RZ ;  /* 0x00000001020e7810 */ /* 0x000fca0007f1e0ff */
[----:B------:R-:W-:-:S06]  /*0b60*/  IMAD.X R15, RZ, RZ, R3, P0 ;  /* 0x000000ffff0f7224 */ /* 0x000fcc00000e0603 */
[----:B------:R-:W-:-:S08]  /*0b70*/  DFMA.RP R10, -R2, R14, R10 ;  /* 0x0000000e020a722b */ /* 0x000fd0000000810a */
[----:B------:R-:W-:-:S06]  /*0b80*/  DSETP.GT.AND P0, PT, R10, RZ, PT ;  /* 0x000000ff0a00722a */ /* 0x000fcc0003f04000 */
[----:B------:R-:W-:Y:S02]  /*0b90*/  FSEL R2, R14, R2, P0 ;  /* 0x000000020e027208 */ /* 0x000fe40000000000 */
[----:B------:R-:W-:Y:S01]  /*0ba0*/  FSEL R3, R15, R3, P0 ;  /* 0x000000030f037208 */ /* 0x000fe20000000000 */
[----:B------:R-:W-:Y:S06]  /*0bb0*/  BRA `(.L_x_12) ;  /* 0x0000000000647947 */ /* 0x000fec0003800000 */
.L_x_11:
[----:B------:R-:W-:-:S14]  /*0bc0*/  DSETP.NE.AND P0, PT, R10, RZ, PT ;  /* 0x000000ff0a00722a */ /* 0x000fdc0003f05000 */
[----:B------:R-:W-:Y:S05]  /*0bd0*/  @!P0 BRA `(.L_x_13) ;  /* 0x0000000000588947 */ /* 0x000fea0003800000 */
[----:B------:R-:W-:-:S13]  /*0be0*/  ISETP.GE.AND P0, PT, R11, RZ, PT ;  /* 0x000000ff0b00720c */ /* 0x000fda0003f06270 */
[----:B------:R-:W-:Y:S02]  /*0bf0*/  @!P0 IMAD.MOV.U32 R2, RZ, RZ, 0x0 ;  /* 0x00000000ff028424 */ /* 0x000fe400078e00ff */
[----:B------:R-:W-:Y:S01]  /*0c00*/  @!P0 IMAD.MOV.U32 R3, RZ, RZ, -0x80000 ;  /* 0xfff80000ff038424 */ /* 0x000fe200078e00ff */
[----:B------:R-:W-:Y:S06]  /*0c10*/  @!P0 BRA `(.L_x_12) ;  /* 0x00000000004c8947 */ /* 0x000fec0003800000 */
[----:B------:R-:W-:-:S13]  /*0c20*/  ISETP.GT.AND P0, PT, R11, 0x7fefffff, PT ;  /* 0x7fefffff0b00780c */ /* 0x000fda0003f04270 */
[----:B------:R-:W-:Y:S05]  /*0c30*/  @P0 BRA `(.L_x_13) ;  /* 0x0000000000400947 */ /* 0x000fea0003800000 */
[----:B------:R-:W-:Y:S01]  /*0c40*/  DMUL R10, R10, 8.11296384146066816958e+31 ;  /* 0x469000000a0a7828 */ /* 0x000fe20000000000 */
[----:B------:R-:W-:Y:S02]  /*0c50*/  IMAD.MOV.U32 R2, RZ, RZ, RZ ;  /* 0x000000ffff027224 */ /* 0x000fe400078e00ff */
[----:B------:R-:W-:Y:S02]  /*0c60*/  IMAD.MOV.U32 R16, RZ, RZ, 0x0 ;  /* 0x00000000ff107424 */ /* 0x000fe400078e00ff */
[----:B------:R-:W-:Y:S01]  /*0c70*/  IMAD.MOV.U32 R17, RZ, RZ, 0x3fd80000 ;  /* 0x3fd80000ff117424 */ /* 0x000fe200078e00ff */
[----:B------:R-:W0:Y:S02]  /*0c80*/  MUFU.RSQ64H R3, R11 ;  /* 0x0000000b00037308 */ /* 0x000e240000001c00 */
[----:B0-----:R-:W-:-:S08]  /*0c90*/  DMUL R14, R2, R2 ;  /* 0x00000002020e7228 */ /* 0x001fd00000000000 */
[----:B------:R-:W-:-:S08]  /*0ca0*/  DFMA R14, R10, -R14, 1 ;  /* 0x3ff000000a0e742b */ /* 0x000fd0000000080e */
[----:B------:R-:W-:Y:S02]  /*0cb0*/  DFMA R16, R14, R16, 0.5 ;  /* 0x3fe000000e10742b */ /* 0x000fe40000000010 */
[----:B------:R-:W-:-:S08]  /*0cc0*/  DMUL R14, R2, R14 ;  /* 0x0000000e020e7228 */ /* 0x000fd00000000000 */
[----:B------:R-:W-:-:S08]  /*0cd0*/  DFMA R14, R16, R14, R2 ;  /* 0x0000000e100e722b */ /* 0x000fd00000000002 */
[----:B------:R-:W-:Y:S02]  /*0ce0*/  DMUL R2, R10, R14 ;  /* 0x0000000e0a027228 */ /* 0x000fe40000000000 */
[----:B------:R-:W-:-:S06]  /*0cf0*/  VIADD R15, R15, 0xfff00000 ;  /* 0xfff000000f0f7836 */ /* 0x000fcc0000000000 */
[----:B------:R-:W-:-:S08]  /*0d00*/  DFMA R16, R2, -R2, R10 ;  /* 0x800000020210722b */ /* 0x000fd0000000000a */
[----:B------:R-:W-:-:S10]  /*0d10*/  DFMA R2, R14, R16, R2 ;  /* 0x000000100e02722b */ /* 0x000fd40000000002 */
[----:B------:R-:W-:Y:S01]  /*0d20*/  VIADD R3, R3, 0xfcb00000 ;  /* 0xfcb0000003037836 */ /* 0x000fe20000000000 */
[----:B------:R-:W-:Y:S06]  /*0d30*/  BRA `(.L_x_12) ;  /* 0x0000000000047947 */ /* 0x000fec0003800000 */
.L_x_13:
[----:B------:R-:W-:-:S11]  /*0d40*/  DADD R2, R10, R10 ;  /* 0x000000000a027229 */ /* 0x000fd6000000000a */
.L_x_12:
[----:B------:R-:W-:Y:S05]  /*0d50*/  BSYNC.RECONVERGENT B1 ;  /* 0x0000000000017941 */ /* 0x000fea0003800200 */
.L_x_10:
[----:B------:R-:W-:Y:S02]  /*0d60*/  IMAD.MOV.U32 R16, RZ, RZ, R2 ;  /* 0x000000ffff107224 */ /* 0x000fe400078e0002 */
[----:B------:R-:W-:Y:S02]  /*0d70*/  IMAD.MOV.U32 R17, RZ, RZ, R3 ;  /* 0x000000ffff117224 */ /* 0x000fe400078e0003 */
[----:B------:R-:W-:Y:S02]  /*0d80*/  IMAD.MOV.U32 R2, RZ, RZ, R0 ;  /* 0x000000ffff027224 */ /* 0x000fe400078e0000 */
[----:B------:R-:W-:-:S04]  /*0d90*/  IMAD.MOV.U32 R3, RZ, RZ, 0x0 ;  /* 0x00000000ff037424 */ /* 0x000fc800078e00ff */
[----:B------:R-:W-:Y:S05]  /*0da0*/  RET.REL.NODEC R2 `(update_parameters) ;  /* 0xfffffff002947950 */ /* 0x000fea0003c3ffff */
.L_x_14:
        /* <DEDUP_REMOVED lines=13> */
.L_x_16:


//--------------------- .nv.shared.reserved.0     --------------------------
	.section	.nv.shared.reserved.0,"aw",@nobits
	.weak		__nv_reservedSMEM_offset_0_alias
	.size		__nv_reservedSMEM_offset_0_alias, 0, 64
	.other		__nv_reservedSMEM_offset_0_alias,@"STO_CUDA_RESERVED_SHARED STV_DEFAULT"
__nv_reservedSMEM_offset_0_alias:
	.zero		0
	.zero		64


//--------------------- .nv.constant0.reset_zero  --------------------------
	.section	.nv.constant0.reset_zero,"a",@progbits
	.sectionflags	@""
	.align	4
.nv.constant0.reset_zero:
	.zero		928


//--------------------- .nv.constant0.update_parameters --------------------------
	.section	.nv.constant0.update_parameters,"a",@progbits
	.sectionflags	@""
	.align	4
.nv.constant0.update_parameters:
	.zero		968


//--------------------- SYMBOLS --------------------------

	.type		.nv.reservedSmem.offset0,@object
	.size		.nv.reservedSmem.offset0,0x4
